//
// Generated by NVIDIA NVVM Compiler
//
// Compiler Build ID: CL-36424714
// Cuda compilation tools, release 13.0, V13.0.88
// Based on NVVM 20.0.0
//

.version 9.0
.target sm_100
.address_size 64

	// .globl	_Z12mandelKernelffffPiiiii

.visible .entry _Z12mandelKernelffffPiiiii(
	.param .f32 _Z12mandelKernelffffPiiiii_param_0,
	.param .f32 _Z12mandelKernelffffPiiiii_param_1,
	.param .f32 _Z12mandelKernelffffPiiiii_param_2,
	.param .f32 _Z12mandelKernelffffPiiiii_param_3,
	.param .u64 .ptr .align 1 _Z12mandelKernelffffPiiiii_param_4,
	.param .u32 _Z12mandelKernelffffPiiiii_param_5,
	.param .u32 _Z12mandelKernelffffPiiiii_param_6,
	.param .u32 _Z12mandelKernelffffPiiiii_param_7,
	.param .u32 _Z12mandelKernelffffPiiiii_param_8
)
{
	.reg .pred 	%p<15>;
	.reg .b32 	%r<70>;
	.reg .b32 	%f<20>;
	.reg .b64 	%rd<13>;

	ld.param.f32 	%f9, [_Z12mandelKernelffffPiiiii_param_0];
	ld.param.f32 	%f10, [_Z12mandelKernelffffPiiiii_param_1];
	ld.param.f32 	%f11, [_Z12mandelKernelffffPiiiii_param_2];
	ld.param.f32 	%f12, [_Z12mandelKernelffffPiiiii_param_3];
	ld.param.u64 	%rd2, [_Z12mandelKernelffffPiiiii_param_4];
	ld.param.u32 	%r34, [_Z12mandelKernelffffPiiiii_param_5];
	ld.param.u32 	%r35, [_Z12mandelKernelffffPiiiii_param_7];
	ld.param.u32 	%r36, [_Z12mandelKernelffffPiiiii_param_8];
	cvta.to.global.u64 	%rd1, %rd2;
	mov.u32 	%r37, %ctaid.x;
	mov.u32 	%r38, %ntid.x;
	mov.u32 	%r39, %tid.x;
	mad.lo.s32 	%r40, %r37, %r38, %r39;
	mul.lo.s32 	%r1, %r36, %r40;
	mov.u32 	%r41, %ctaid.y;
	mov.u32 	%r42, %ntid.y;
	mov.u32 	%r43, %tid.y;
	mad.lo.s32 	%r44, %r41, %r42, %r43;
	mul.lo.s32 	%r59, %r36, %r44;
	add.s32 	%r3, %r59, %r36;
	setp.lt.s32 	%p1, %r36, 1;
	@%p1 bra 	$L__BB0_22;
	add.s32 	%r4, %r1, %r36;
	setp.lt.s32 	%p2, %r35, 1;
	@%p2 bra 	$L__BB0_9;
	neg.s32 	%r5, %r35;
$L__BB0_3:
	cvt.rn.f32.s32 	%f13, %r59;
	fma.rn.f32 	%f1, %f12, %f13, %f10;
	mul.lo.s32 	%r7, %r59, %r34;
	mov.u32 	%r60, %r1;
$L__BB0_4:
	cvt.rn.f32.s32 	%f14, %r60;
	fma.rn.f32 	%f2, %f11, %f14, %f9;
	mov.b32 	%r62, 0;
	mov.u32 	%r61, %r5;
	mov.f32 	%f18, %f1;
	mov.f32 	%f19, %f2;
$L__BB0_5:
	mul.f32 	%f5, %f19, %f19;
	mul.f32 	%f6, %f18, %f18;
	add.f32 	%f15, %f5, %f6;
	setp.gt.f32 	%p11, %f15, 0f40800000;
	mov.u32 	%r63, %r62;
	@%p11 bra 	$L__BB0_7;
	sub.f32 	%f16, %f5, %f6;
	add.f32 	%f17, %f19, %f19;
	add.f32 	%f19, %f2, %f16;
	fma.rn.f32 	%f18, %f17, %f18, %f1;
	add.s32 	%r62, %r62, 1;
	add.s32 	%r61, %r61, 1;
	setp.ne.s32 	%p12, %r61, 0;
	mov.u32 	%r63, %r35;
	@%p12 bra 	$L__BB0_5;
$L__BB0_7:
	add.s32 	%r58, %r60, %r7;
	mul.wide.s32 	%rd11, %r58, 4;
	add.s64 	%rd12, %rd1, %rd11;
	st.global.u32 	[%rd12], %r63;
	add.s32 	%r60, %r60, 1;
	setp.lt.s32 	%p13, %r60, %r4;
	@%p13 bra 	$L__BB0_4;
	add.s32 	%r59, %r59, 1;
	setp.lt.s32 	%p14, %r59, %r3;
	@%p14 bra 	$L__BB0_3;
	bra.uni 	$L__BB0_22;
$L__BB0_9:
	add.s32 	%r45, %r1, 1;
	max.s32 	%r46, %r4, %r45;
	sub.s32 	%r47, %r46, %r1;
	and.b32  	%r16, %r47, 7;
	add.s32 	%r17, %r16, -1;
	and.b32  	%r18, %r47, 3;
	sub.s32 	%r19, %r1, %r46;
	and.b32  	%r20, %r47, -8;
	and.b32  	%r21, %r47, 1;
$L__BB0_10:
	setp.gt.u32 	%p3, %r19, -8;
	mul.lo.s32 	%r23, %r59, %r34;
	mov.u32 	%r67, %r1;
	@%p3 bra 	$L__BB0_13;
	mov.b32 	%r66, 0;
	mov.u32 	%r67, %r1;
$L__BB0_12:
	.pragma "nounroll";
	add.s32 	%r49, %r67, %r23;
	mul.wide.s32 	%rd3, %r49, 4;
	add.s64 	%rd4, %rd1, %rd3;
	mov.b32 	%r50, 0;
	st.global.u32 	[%rd4], %r50;
	st.global.u32 	[%rd4+4], %r50;
	st.global.u32 	[%rd4+8], %r50;
	st.global.u32 	[%rd4+12], %r50;
	st.global.u32 	[%rd4+16], %r50;
	st.global.u32 	[%rd4+20], %r50;
	st.global.u32 	[%rd4+24], %r50;
	st.global.u32 	[%rd4+28], %r50;
	add.s32 	%r67, %r67, 8;
	add.s32 	%r66, %r66, 8;
	setp.ne.s32 	%p4, %r66, %r20;
	@%p4 bra 	$L__BB0_12;
$L__BB0_13:
	setp.eq.s32 	%p5, %r16, 0;
	@%p5 bra 	$L__BB0_21;
	setp.lt.u32 	%p6, %r17, 3;
	@%p6 bra 	$L__BB0_16;
	add.s32 	%r51, %r67, %r23;
	mul.wide.s32 	%rd5, %r51, 4;
	add.s64 	%rd6, %rd1, %rd5;
	mov.b32 	%r52, 0;
	st.global.u32 	[%rd6], %r52;
	st.global.u32 	[%rd6+4], %r52;
	st.global.u32 	[%rd6+8], %r52;
	st.global.u32 	[%rd6+12], %r52;
	add.s32 	%r67, %r67, 4;
$L__BB0_16:
	setp.eq.s32 	%p7, %r18, 0;
	@%p7 bra 	$L__BB0_21;
	setp.eq.s32 	%p8, %r18, 1;
	@%p8 bra 	$L__BB0_19;
	add.s32 	%r53, %r67, %r23;
	mul.wide.s32 	%rd7, %r53, 4;
	add.s64 	%rd8, %rd1, %rd7;
	mov.b32 	%r54, 0;
	st.global.u32 	[%rd8], %r54;
	st.global.u32 	[%rd8+4], %r54;
	add.s32 	%r67, %r67, 2;
$L__BB0_19:
	setp.eq.s32 	%p9, %r21, 0;
	@%p9 bra 	$L__BB0_21;
	add.s32 	%r55, %r67, %r23;
	mul.wide.s32 	%rd9, %r55, 4;
	add.s64 	%rd10, %rd1, %rd9;
	mov.b32 	%r56, 0;
	st.global.u32 	[%rd10], %r56;
$L__BB0_21:
	add.s32 	%r59, %r59, 1;
	setp.lt.s32 	%p10, %r59, %r3;
	@%p10 bra 	$L__BB0_10;
$L__BB0_22:
	ret;

}


// ===== COMPILED SASS (sm_100) =====

	.target	sm_100

	.elftype	@"ET_EXEC"


//--------------------- .note.nv.tkinfo           --------------------------
	.section	.note.nv.tkinfo,"",@"SHT_NOTE"
	.sectionflags	@"SHF_NOTE_NV_TKINFO"
	.tkinfo
        /*0018*/ 	.word	0x00000002
        /*0030*/ 	.string	""
        /*0030*/ 	.string	"ptxas"
        /*0030*/ 	.string	"Cuda compilation tools, release 13.0, V13.0.88"
        /*0030*/ 	.string	"Build cuda_13.0.r13.0/compiler.36424714_0"
        /*0030*/ 	.string	"-arch sm_100 -m 64 "



//--------------------- .note.nv.cuinfo           --------------------------
	.section	.note.nv.cuinfo,"",@"SHT_NOTE"
	.sectionflags	@"SHF_NOTE_NV_CUINFO"
        /*0018*/ 	.short	0x0002
        /*001a*/ 	.short	0x0064
        /*001c*/ 	.short	0x0082
	.zero		2


//--------------------- .nv.info                  --------------------------
	.section	.nv.info,"",@"SHT_CUDA_INFO"
	.align	4


	//----- nvinfo : EIATTR_REGCOUNT
	.align		4
        /*0000*/ 	.byte	0x04, 0x2f
        /*0002*/ 	.short	(.L_1 - .L_0)
	.align		4
.L_0:
        /*0004*/ 	.word	index@(_Z12mandelKernelffffPiiiii)
        /*0008*/ 	.word	0x00000014


	//----- nvinfo : EIATTR_FRAME_SIZE
	.align		4
.L_1:
        /*000c*/ 	.byte	0x04, 0x11
        /*000e*/ 	.short	(.L_3 - .L_2)
	.align		4
.L_2:
        /*0010*/ 	.word	index@(_Z12mandelKernelffffPiiiii)
        /*0014*/ 	.word	0x00000000


	//----- nvinfo : EIATTR_MIN_STACK_SIZE
	.align		4
.L_3:
        /*0018*/ 	.byte	0x04, 0x12
        /*001a*/ 	.short	(.L_5 - .L_4)
	.align		4
.L_4:
        /*001c*/ 	.word	index@(_Z12mandelKernelffffPiiiii)
        /*0020*/ 	.word	0x00000000
.L_5:


//--------------------- .nv.compat                --------------------------
	.section	.nv.compat,"",@"SHT_CUDA_COMPAT_INFO"
	.align	4
        /*0000*/ 	.byte	0x02, 0x09, 0x00, 0x00, 0x02, 0x02, 0x01, 0x00, 0x02, 0x05, 0x05, 0x00, 0x03, 0x07, 0x01, 0x01
        /*0010*/ 	.byte	0x02, 0x03, 0x00, 0x00, 0x02, 0x06, 0x01, 0x00, 0x04, 0x0b, 0x08, 0x00, 0x01, 0x00, 0x00, 0x00
        /*0020*/ 	.byte	0x00, 0x00, 0x00, 0x00


//--------------------- .nv.info._Z12mandelKernelffffPiiiii --------------------------
	.section	.nv.info._Z12mandelKernelffffPiiiii,"",@"SHT_CUDA_INFO"
	.sectionflags	@""
	.align	4


	//----- nvinfo : EIATTR_CUDA_API_VERSION
	.align		4
        /*0000*/ 	.byte	0x04, 0x37
        /*0002*/ 	.short	(.L_7 - .L_6)
.L_6:
        /*0004*/ 	.word	0x00000082


	//----- nvinfo : EIATTR_KPARAM_INFO
	.align		4
.L_7:
        /*0008*/ 	.byte	0x04, 0x17
        /*000a*/ 	.short	(.L_9 - .L_8)
.L_8:
        /*000c*/ 	.word	0x00000000
        /*0010*/ 	.short	0x0008
        /*0012*/ 	.short	0x0024
        /*0014*/ 	.byte	0x00, 0xf0, 0x11, 0x00


	//----- nvinfo : EIATTR_KPARAM_INFO
	.align		4
.L_9:
        /*0018*/ 	.byte	0x04, 0x17
        /*001a*/ 	.short	(.L_11 - .L_10)
.L_10:
        /*001c*/ 	.word	0x00000000
        /*0020*/ 	.short	0x0007
        /*0022*/ 	.short	0x0020
        /*0024*/ 	.byte	0x00, 0xf0, 0x11, 0x00


	//----- nvinfo : EIATTR_KPARAM_INFO
	.align		4
.L_11:
        /*0028*/ 	.byte	0x04, 0x17
        /*002a*/ 	.short	(.L_13 - .L_12)
.L_12:
        /*002c*/ 	.word	0x00000000
        /*0030*/ 	.short	0x0006
        /*0032*/ 	.short	0x001c
        /*0034*/ 	.byte	0x00, 0xf0, 0x11, 0x00


	//----- nvinfo : EIATTR_KPARAM_INFO
	.align		4
.L_13:
        /*0038*/ 	.byte	0x04, 0x17
        /*003a*/ 	.short	(.L_15 - .L_14)
.L_14:
        /*003c*/ 	.word	0x00000000
        /*0040*/ 	.short	0x0005
        /*0042*/ 	.short	0x0018
        /*0044*/ 	.byte	0x00, 0xf0, 0x11, 0x00


	//----- nvinfo : EIATTR_KPARAM_INFO
	.align		4
.L_15:
        /*0048*/ 	.byte	0x04, 0x17
        /*004a*/ 	.short	(.L_17 - .L_16)
.L_16:
        /*004c*/ 	.word	0x00000000
        /*0050*/ 	.short	0x0004
        /*0052*/ 	.short	0x0010
        /*0054*/ 	.byte	0x00, 0xf5, 0x21, 0x00


	//----- nvinfo : EIATTR_KPARAM_INFO
	.align		4
.L_17:
        /*0058*/ 	.byte	0x04, 0x17
        /*005a*/ 	.short	(.L_19 - .L_18)
.L_18:
        /*005c*/ 	.word	0x00000000
        /*0060*/ 	.short	0x0003
        /*0062*/ 	.short	0x000c
        /*0064*/ 	.byte	0x00, 0xf0, 0x11, 0x00


	//----- nvinfo : EIATTR_KPARAM_INFO
	.align		4
.L_19:
        /*0068*/ 	.byte	0x04, 0x17
        /*006a*/ 	.short	(.L_21 - .L_20)
.L_20:
        /*006c*/ 	.word	0x00000000
        /*0070*/ 	.short	0x0002
        /*0072*/ 	.short	0x0008
        /*0074*/ 	.byte	0x00, 0xf0, 0x11, 0x00


	//----- nvinfo : EIATTR_KPARAM_INFO
	.align		4
.L_21:
        /*0078*/ 	.byte	0x04, 0x17
        /*007a*/ 	.short	(.L_23 - .L_22)
.L_22:
        /*007c*/ 	.word	0x00000000
        /*0080*/ 	.short	0x0001
        /*0082*/ 	.short	0x0004
        /*0084*/ 	.byte	0x00, 0xf0, 0x11, 0x00


	//----- nvinfo : EIATTR_KPARAM_INFO
	.align		4
.L_23:
        /*0088*/ 	.byte	0x04, 0x17
        /*008a*/ 	.short	(.L_25 - .L_24)
.L_24:
        /*008c*/ 	.word	0x00000000
        /*0090*/ 	.short	0x0000
        /*0092*/ 	.short	0x0000
        /*0094*/ 	.byte	0x00, 0xf0, 0x11, 0x00


	//----- nvinfo : EIATTR_SPARSE_MMA_MASK
	.align		4
.L_25:
        /*0098*/ 	.byte	0x03, 0x50
        /*009a*/ 	.short	0x0000


	//----- nvinfo : EIATTR_MAXREG_COUNT
	.align		4
        /*009c*/ 	.byte	0x03, 0x1b
        /*009e*/ 	.short	0x00ff


	//----- nvinfo : EIATTR_MERCURY_ISA_VERSION
	.align		4
        /*00a0*/ 	.byte	0x03, 0x5f
        /*00a2*/ 	.short	0x0101


	//----- nvinfo : EIATTR_VRC_CTA_INIT_COUNT
	.align		4
        /*00a4*/ 	.byte	0x02, 0x4a
	.zero		1
	.zero		1


	//----- nvinfo : EIATTR_EXIT_INSTR_OFFSETS
	.align		4
        /*00a8*/ 	.byte	0x04, 0x1c
        /*00aa*/ 	.short	(.L_27 - .L_26)


	//   ....[0]....
.L_26:
        /*00ac*/ 	.word	0x00000090


	//   ....[1]....
        /*00b0*/ 	.word	0x00000420


	//   ....[2]....
        /*00b4*/ 	.word	0x00000860


	//----- nvinfo : EIATTR_CRS_STACK_SIZE
	.align		4
.L_27:
        /*00b8*/ 	.byte	0x04, 0x1e
        /*00ba*/ 	.short	(.L_29 - .L_28)
.L_28:
        /*00bc*/ 	.word	0x00000000


	//----- nvinfo : EIATTR_CBANK_PARAM_SIZE
	.align		4
.L_29:
        /*00c0*/ 	.byte	0x03, 0x19
        /*00c2*/ 	.short	0x0028


	//----- nvinfo : EIATTR_PARAM_CBANK
	.align		4
        /*00c4*/ 	.byte	0x04, 0x0a
        /*00c6*/ 	.short	(.L_31 - .L_30)
	.align		4
.L_30:
        /*00c8*/ 	.word	index@(.nv.constant0._Z12mandelKernelffffPiiiii)
        /*00cc*/ 	.short	0x0380
        /*00ce*/ 	.short	0x0028


	//----- nvinfo : EIATTR_SW_WAR
	.align		4
.L_31:
        /*00d0*/ 	.byte	0x04, 0x36
        /*00d2*/ 	.short	(.L_33 - .L_32)
.L_32:
        /*00d4*/ 	.word	0x00000008
.L_33:


//--------------------- .nv.callgraph             --------------------------
	.section	.nv.callgraph,"",@"SHT_CUDA_CALLGRAPH"
	.align	4
	.sectionentsize	8
	.align		4
        /*0000*/ 	.word	0x00000000
	.align		4
        /*0004*/ 	.word	0xffffffff
	.align		4
        /*0008*/ 	.word	0x00000000
	.align		4
        /*000c*/ 	.word	0xfffffffe
	.align		4
        /*0010*/ 	.word	0x00000000
	.align		4
        /*0014*/ 	.word	0xfffffffd
	.align		4
        /*0018*/ 	.word	0x00000000
	.align		4
        /*001c*/ 	.word	0xfffffffc


//--------------------- .text._Z12mandelKernelffffPiiiii --------------------------
	.section	.text._Z12mandelKernelffffPiiiii,"ax",@progbits
	.align	128
        .global         _Z12mandelKernelffffPiiiii
        .type           _Z12mandelKernelffffPiiiii,@function
        .size           _Z12mandelKernelffffPiiiii,(.L_x_16 - _Z12mandelKernelffffPiiiii)
        .other          _Z12mandelKernelffffPiiiii,@"STO_CUDA_ENTRY STV_DEFAULT"
_Z12mandelKernelffffPiiiii:
.text._Z12mandelKernelffffPiiiii:
[----:B------:R-:W-:Y:S08]  /*0000*/  LDC R1, c[0x0][0x37c] ;  /* 0x0000df00ff017b82 */ /* 0x000ff00000000800 */
[----:B------:R-:W0:Y:S01]  /*0010*/  LDC R7, c[0x0][0x3a4] ;  /* 0x0000e900ff077b82 */ /* 0x000e220000000800 */
[----:B------:R-:W1:Y:S01]  /*0020*/  S2R R5, SR_TID.Y ;  /* 0x0000000000057919 */ /* 0x000e620000002200 */
[----:B------:R-:W2:Y:S06]  /*0030*/  S2R R3, SR_TID.X ;  /* 0x0000000000037919 */ /* 0x000eac0000002100 */
[----:B------:R-:W3:Y:S08]  /*0040*/  LDC R2, c[0x0][0x360] ;  /* 0x0000d800ff027b82 */ /* 0x000ef00000000800 */
[----:B------:R-:W4:Y:S01]  /*0050*/  LDC R0, c[0x0][0x364] ;  /* 0x0000d900ff007b82 */ /* 0x000f220000000800 */
[----:B0-----:R-:W-:-:S07]  /*0060*/  ISETP.GE.AND P0, PT, R7, 0x1, PT ;  /* 0x000000010700780c */ /* 0x001fce0003f06270 */
[----:B------:R-:W0:Y:S08]  /*0070*/  S2UR UR6, SR_CTAID.Y ;  /* 0x00000000000679c3 */ /* 0x000e300000002600 */
[----:B------:R-:W5:Y:S02]  /*0080*/  S2UR UR5, SR_CTAID.X ;  /* 0x00000000000579c3 */ /* 0x000f640000002500 */
[----:B012345:R-:W-:Y:S05]  /*0090*/  @!P0 EXIT ;  /* 0x000000000000894d */ /* 0x03ffea0003800000 */
[----:B------:R-:W0:Y:S01]  /*00a0*/  LDCU UR4, c[0x0][0x3a0] ;  /* 0x00007400ff0477ac */ /* 0x000e220008000800 */
[----:B------:R-:W-:Y:S02]  /*00b0*/  IMAD R0, R0, UR6, R5 ;  /* 0x0000000600007c24 */ /* 0x000fe4000f8e0205 */
[----:B------:R-:W-:Y:S01]  /*00c0*/  IMAD R2, R2, UR5, R3 ;  /* 0x0000000502027c24 */ /* 0x000fe2000f8e0203 */
[----:B------:R-:W1:Y:S01]  /*00d0*/  LDCU.64 UR8, c[0x0][0x358] ;  /* 0x00006b00ff0877ac */ /* 0x000e620008000a00 */
[-C--:B------:R-:W-:Y:S02]  /*00e0*/  IMAD R0, R0, R7.reuse, RZ ;  /* 0x0000000700007224 */ /* 0x080fe400078e02ff */
[----:B------:R-:W-:-:S03]  /*00f0*/  IMAD R2, R2, R7, RZ ;  /* 0x0000000702027224 */ /* 0x000fc600078e02ff */
[----:B------:R-:W-:Y:S01]  /*0100*/  IADD3 R3, PT, PT, R0, R7, RZ ;  /* 0x0000000700037210 */ /* 0x000fe20007ffe0ff */
[----:B------:R-:W-:Y:S01]  /*0110*/  IMAD.IADD R7, R2, 0x1, R7 ;  /* 0x0000000102077824 */ /* 0x000fe200078e0207 */
[----:B0-----:R-:W-:-:S09]  /*0120*/  UISETP.GE.AND UP0, UPT, UR4, 0x1, UPT ;  /* 0x000000010400788c */ /* 0x001fd2000bf06270 */
[----:B-1----:R-:W-:Y:S05]  /*0130*/  BRA.U !UP0, `(.L_x_0) ;  /* 0x0000000108bc7547 */ /* 0x002fea000b800000 */
[----:B------:R-:W-:-:S12]  /*0140*/  UIADD3 UR4, UPT, UPT, -UR4, URZ, URZ ;  /* 0x000000ff04047290 */ /* 0x000fd8000fffe1ff */
.L_x_6:
[----:B0-----:R-:W0:Y:S01]  /*0150*/  LDC R5, c[0x0][0x384] ;  /* 0x0000e100ff057b82 */ /* 0x001e220000000800 */
[----:B------:R-:W0:Y:S01]  /*0160*/  LDCU UR5, c[0x0][0x38c] ;  /* 0x00007180ff0577ac */ /* 0x000e220008000800 */
[-C--:B------:R-:W-:Y:S01]  /*0170*/  I2FP.F32.S32 R4, R0.reuse ;  /* 0x0000000000047245 */ /* 0x080fe20000201400 */
[----:B------:R-:W-:Y:S01]  /*0180*/  BSSY.RECONVERGENT B0, `(.L_x_1) ;  /* 0x0000028000007945 */ /* 0x000fe20003800200 */
[----:B------:R-:W-:Y:S01]  /*0190*/  MOV R13, R0 ;  /* 0x00000000000d7202 */ /* 0x000fe20000000f00 */
[----:B------:R-:W-:Y:S01]  /*01a0*/  VIADD R0, R0, 0x1 ;  /* 0x0000000100007836 */ /* 0x000fe20000000000 */
[----:B------:R-:W-:-:S04]  /*01b0*/  MOV R6, R2 ;  /* 0x0000000200067202 */ /* 0x000fc80000000f00 */
[----:B------:R-:W-:Y:S01]  /*01c0*/  ISETP.GE.AND P1, PT, R0, R3, PT ;  /* 0x000000030000720c */ /* 0x000fe20003f26270 */
[----:B01----:R-:W-:-:S12]  /*01d0*/  FFMA R15, R4, UR5, R5 ;  /* 0x00000005040f7c23 */ /* 0x003fd80008000005 */
.L_x_5:
[----:B0-----:R-:W0:Y:S01]  /*01e0*/  LDC R5, c[0x0][0x380] ;  /* 0x0000e000ff057b82 */ /* 0x001e220000000800 */
[----:B------:R-:W0:Y:S01]  /*01f0*/  LDCU UR5, c[0x0][0x388] ;  /* 0x00007100ff0577ac */ /* 0x000e220008000800 */
[----:B------:R-:W-:Y:S01]  /*0200*/  I2FP.F32.S32 R4, R6 ;  /* 0x0000000600047245 */ /* 0x000fe20000201400 */
[----:B------:R-:W-:Y:S01]  /*0210*/  BSSY.RECONVERGENT B1, `(.L_x_2) ;  /* 0x0000016000017945 */ /* 0x000fe20003800200 */
[----:B------:R-:W-:-:S04]  /*0220*/  MOV R16, UR4 ;  /* 0x0000000400107c02 */ /* 0x000fc80008000f00 */
[----:B-1----:R-:W1:Y:S01]  /*0230*/  LDC R14, c[0x0][0x3a0] ;  /* 0x0000e800ff0e7b82 */ /* 0x002e620000000800 */
[----:B0-----:R-:W-:Y:S01]  /*0240*/  FFMA R11, R4, UR5, R5 ;  /* 0x00000005040b7c23 */ /* 0x001fe20008000005 */
[----:B------:R-:W-:Y:S02]  /*0250*/  IMAD.MOV.U32 R4, RZ, RZ, RZ ;  /* 0x000000ffff047224 */ /* 0x000fe400078e00ff */
[----:B------:R-:W-:Y:S02]  /*0260*/  IMAD.MOV.U32 R5, RZ, RZ, R15 ;  /* 0x000000ffff057224 */ /* 0x000fe400078e000f */
[----:B------:R-:W-:-:S07]  /*0270*/  MOV R8, R11 ;  /* 0x0000000b00087202 */ /* 0x000fce0000000f00 */
.L_x_4:
[----:B------:R-:W-:Y:S01]  /*0280*/  FMUL R12, R8, R8 ;  /* 0x00000008080c7220 */ /* 0x000fe20000400000 */
[----:B------:R-:W-:-:S04]  /*0290*/  FMUL R17, R5, R5 ;  /* 0x0000000505117220 */ /* 0x000fc80000400000 */
[----:B------:R-:W-:-:S05]  /*02a0*/  FADD R9, R12, R17 ;  /* 0x000000110c097221 */ /* 0x000fca0000000000 */
[----:B------:R-:W-:Y:S01]  /*02b0*/  FSETP.GT.AND P0, PT, R9, 4, PT ;  /* 0x408000000900780b */ /* 0x000fe20003f04000 */
[----:B------:R-:W-:-:S12]  /*02c0*/  IMAD.MOV.U32 R9, RZ, RZ, R4 ;  /* 0x000000ffff097224 */ /* 0x000fd800078e0004 */
[----:B------:R-:W-:Y:S05]  /*02d0*/  @P0 BRA `(.L_x_3) ;  /* 0x0000000000240947 */ /* 0x000fea0003800000 */
[----:B------:R-:W-:Y:S01]  /*02e0*/  IADD3 R16, PT, PT, R16, 0x1, RZ ;  /* 0x0000000110107810 */ /* 0x000fe20007ffe0ff */
[----:B------:R-:W-:Y:S01]  /*02f0*/  FADD R10, R8, R8 ;  /* 0x00000008080a7221 */ /* 0x000fe20000000000 */
[----:B------:R-:W-:Y:S01]  /*0300*/  FADD R8, R12, -R17 ;  /* 0x800000110c087221 */ /* 0x000fe20000000000 */
[----:B------:R-:W-:Y:S01]  /*0310*/  VIADD R4, R4, 0x1 ;  /* 0x0000000104047836 */ /* 0x000fe20000000000 */
[----:B------:R-:W-:Y:S01]  /*0320*/  ISETP.NE.AND P0, PT, R16, RZ, PT ;  /* 0x000000ff1000720c */ /* 0x000fe20003f05270 */
[----:B------:R-:W-:Y:S01]  /*0330*/  FFMA R5, R10, R5, R15 ;  /* 0x000000050a057223 */ /* 0x000fe2000000000f */
[----:B------:R-:W-:-:S11]  /*0340*/  FADD R8, R11, R8 ;  /* 0x000000080b087221 */ /* 0x000fd60000000000 */
[----:B------:R-:W-:Y:S05]  /*0350*/  @P0 BRA `(.L_x_4) ;  /* 0xfffffffc00c80947 */ /* 0x000fea000383ffff */
[----:B-1----:R-:W-:-:S07]  /*0360*/  MOV R9, R14 ;  /* 0x0000000e00097202 */ /* 0x002fce0000000f00 */
.L_x_3:
[----:B------:R-:W-:Y:S05]  /*0370*/  BSYNC.RECONVERGENT B1 ;  /* 0x0000000000017941 */ /* 0x000fea0003800200 */
.L_x_2:
[----:B------:R-:W0:Y:S01]  /*0380*/  LDC.64 R4, c[0x0][0x390] ;  /* 0x0000e400ff047b82 */ /* 0x000e220000000a00 */
[----:B------:R-:W2:Y:S02]  /*0390*/  LDCU UR5, c[0x0][0x398] ;  /* 0x00007300ff0577ac */ /* 0x000ea40008000800 */
[----:B--2---:R-:W-:Y:S02]  /*03a0*/  IMAD R11, R13, UR5, R6 ;  /* 0x000000050d0b7c24 */ /* 0x004fe4000f8e0206 */
[----:B------:R-:W-:Y:S02]  /*03b0*/  VIADD R6, R6, 0x1 ;  /* 0x0000000106067836 */ /* 0x000fe40000000000 */
[----:B0-----:R-:W-:-:S03]  /*03c0*/  IMAD.WIDE R4, R11, 0x4, R4 ;  /* 0x000000040b047825 */ /* 0x001fc600078e0204 */
[----:B------:R-:W-:Y:S02]  /*03d0*/  ISETP.GE.AND P0, PT, R6, R7, PT ;  /* 0x000000070600720c */ /* 0x000fe40003f06270 */
[----:B------:R0:W-:Y:S11]  /*03e0*/  STG.E desc[UR8][R4.64], R9 ;  /* 0x0000000904007986 */ /* 0x0001f6000c101908 */
[----:B------:R-:W-:Y:S05]  /*03f0*/  @!P0 BRA `(.L_x_5) ;  /* 0xfffffffc00788947 */ /* 0x000fea000383ffff */
[----:B------:R-:W-:Y:S05]  /*0400*/  BSYNC.RECONVERGENT B0 ;  /* 0x0000000000007941 */ /* 0x000fea0003800200 */
.L_x_1:
[----:B------:R-:W-:Y:S05]  /*0410*/  @!P1 BRA `(.L_x_6) ;  /* 0xfffffffc004c9947 */ /* 0x000fea000383ffff */
[----:B------:R-:W-:Y:S05]  /*0420*/  EXIT ;  /* 0x000000000000794d */ /* 0x000fea0003800000 */
.L_x_0:
[----:B------:R-:W-:-:S04]  /*0430*/  VIADDMNMX R7, R2, 0x1, R7, !PT ;  /* 0x0000000102077846 */ /* 0x000fc80007800107 */
[C---:B------:R-:W-:Y:S01]  /*0440*/  IADD3 R12, PT, PT, -R2.reuse, R7, RZ ;  /* 0x00000007020c7210 */ /* 0x040fe20007ffe1ff */
[----:B------:R-:W-:-:S03]  /*0450*/  IMAD.IADD R7, R2, 0x1, -R7 ;  /* 0x0000000102077824 */ /* 0x000fc600078e0a07 */
[----:B------:R-:W-:Y:S02]  /*0460*/  LOP3.LUT R10, R12, 0x7, RZ, 0xc0, !PT ;  /* 0x000000070c0a7812 */ /* 0x000fe400078ec0ff */
[----:B------:R-:W-:Y:S02]  /*0470*/  ISETP.GT.U32.AND P2, PT, R7, -0x8, PT ;  /* 0xfffffff80700780c */ /* 0x000fe40003f44070 */
[----:B------:R-:W-:Y:S02]  /*0480*/  IADD3 R4, PT, PT, R10, -0x1, RZ ;  /* 0xffffffff0a047810 */ /* 0x000fe40007ffe0ff */
[----:B------:R-:W-:Y:S02]  /*0490*/  LOP3.LUT R13, R12, 0x3, RZ, 0xc0, !PT ;  /* 0x000000030c0d7812 */ /* 0x000fe400078ec0ff */
[----:B------:R-:W-:Y:S02]  /*04a0*/  ISETP.GE.U32.AND P1, PT, R4, 0x3, PT ;  /* 0x000000030400780c */ /* 0x000fe40003f26070 */
[----:B------:R-:W-:-:S11]  /*04b0*/  LOP3.LUT R4, R12, 0xfffffff8, RZ, 0xc0, !PT ;  /* 0xfffffff80c047812 */ /* 0x000fd600078ec0ff */
.L_x_14:
[----:B------:R-:W-:Y:S01]  /*04c0*/  IMAD.MOV.U32 R14, RZ, RZ, R0 ;  /* 0x000000ffff0e7224 */ /* 0x000fe200078e0000 */
[----:B------:R-:W-:Y:S01]  /*04d0*/  IADD3 R0, PT, PT, R0, 0x1, RZ ;  /* 0x0000000100007810 */ /* 0x000fe20007ffe0ff */
[----:B------:R-:W-:Y:S01]  /*04e0*/  BSSY.RECONVERGENT B0, `(.L_x_7) ;  /* 0x0000017000007945 */ /* 0x000fe20003800200 */
[----:B------:R-:W-:Y:S02]  /*04f0*/  ISETP.NE.AND P4, PT, R10, RZ, PT ;  /* 0x000000ff0a00720c */ /* 0x000fe40003f85270 */
[----:B------:R-:W-:Y:S02]  /*0500*/  ISETP.GE.AND P0, PT, R0, R3, PT ;  /* 0x000000030000720c */ /* 0x000fe40003f06270 */
[----:B------:R-:W-:Y:S01]  /*0510*/  MOV R5, R2 ;  /* 0x0000000200057202 */ /* 0x000fe20000000f00 */
[----:B012---:R-:W-:Y:S10]  /*0520*/  @P2 BRA `(.L_x_8) ;  /* 0x0000000000482947 */ /* 0x007ff40003800000 */
[----:B------:R-:W0:Y:S01]  /*0530*/  LDC R15, c[0x0][0x398] ;  /* 0x0000e600ff0f7b82 */ /* 0x000e220000000800 */
[----:B------:R-:W-:Y:S01]  /*0540*/  IMAD.MOV.U32 R11, RZ, RZ, RZ ;  /* 0x000000ffff0b7224 */ /* 0x000fe200078e00ff */
[----:B------:R-:W-:-:S06]  /*0550*/  MOV R5, R2 ;  /* 0x0000000200057202 */ /* 0x000fcc0000000f00 */
[----:B------:R-:W1:Y:S02]  /*0560*/  LDC.64 R8, c[0x0][0x390] ;  /* 0x0000e400ff087b82 */ /* 0x000e640000000a00 */
.L_x_9:
[----:B0-2---:R-:W-:Y:S01]  /*0570*/  IMAD R7, R14, R15, R5 ;  /* 0x0000000f0e077224 */ /* 0x005fe200078e0205 */
[----:B------:R-:W-:Y:S01]  /*0580*/  IADD3 R11, PT, PT, R11, 0x8, RZ ;  /* 0x000000080b0b7810 */ /* 0x000fe20007ffe0ff */
[----:B------:R-:W-:Y:S02]  /*0590*/  VIADD R5, R5, 0x8 ;  /* 0x0000000805057836 */ /* 0x000fe40000000000 */
[----:B-1----:R-:W-:Y:S01]  /*05a0*/  IMAD.WIDE R6, R7, 0x4, R8 ;  /* 0x0000000407067825 */ /* 0x002fe200078e0208 */
[----:B------:R-:W-:-:S04]  /*05b0*/  ISETP.NE.AND P3, PT, R11, R4, PT ;  /* 0x000000040b00720c */ /* 0x000fc80003f65270 */
[----:B------:R2:W-:Y:S04]  /*05c0*/  STG.E desc[UR8][R6.64], RZ ;  /* 0x000000ff06007986 */ /* 0x0005e8000c101908 */
[----:B------:R2:W-:Y:S04]  /*05d0*/  STG.E desc[UR8][R6.64+0x4], RZ ;  /* 0x000004ff06007986 */ /* 0x0005e8000c101908 */
[----:B------:R2:W-:Y:S04]  /*05e0*/  STG.E desc[UR8][R6.64+0x8], RZ ;  /* 0x000008ff06007986 */ /* 0x0005e8000c101908 */
[----:B------:R2:W-:Y:S04]  /*05f0*/  STG.E desc[UR8][R6.64+0xc], RZ ;  /* 0x00000cff06007986 */ /* 0x0005e8000c101908 */
[----:B------:R2:W-:Y:S04]  /*0600*/  STG.E desc[UR8][R6.64+0x10], RZ ;  /* 0x000010ff06007986 */ /* 0x0005e8000c101908 */
[----:B------:R2:W-:Y:S04]  /*0610*/  STG.E desc[UR8][R6.64+0x14], RZ ;  /* 0x000014ff06007986 */ /* 0x0005e8000c101908 */
[----:B------:R2:W-:Y:S04]  /*0620*/  STG.E desc[UR8][R6.64+0x18], RZ ;  /* 0x000018ff06007986 */ /* 0x0005e8000c101908 */
[----:B------:R2:W-:Y:S01]  /*0630*/  STG.E desc[UR8][R6.64+0x1c], RZ ;  /* 0x00001cff06007986 */ /* 0x0005e2000c101908 */
[----:B------:R-:W-:Y:S05]  /*0640*/  @P3 BRA `(.L_x_9) ;  /* 0xfffffffc00c83947 */ /* 0x000fea000383ffff */
.L_x_8:
[----:B------:R-:W-:Y:S05]  /*0650*/  BSYNC.RECONVERGENT B0 ;  /* 0x0000000000007941 */ /* 0x000fea0003800200 */
.L_x_7:
[----:B------:R-:W-:Y:S04]  /*0660*/  BSSY.RECONVERGENT B0, `(.L_x_10) ;  /* 0x000001e000007945 */ /* 0x000fe80003800200 */
[----:B------:R-:W-:Y:S05]  /*0670*/  @!P4 BRA `(.L_x_11) ;  /* 0x000000000070c947 */ /* 0x000fea0003800000 */
[----:B------:R-:W-:Y:S01]  /*0680*/  BSSY.RECONVERGENT B1, `(.L_x_12) ;  /* 0x000000c000017945 */ /* 0x000fe20003800200 */
[----:B------:R-:W-:-:S03]  /*0690*/  ISETP.NE.AND P3, PT, R13, RZ, PT ;  /* 0x000000ff0d00720c */ /* 0x000fc60003f65270 */
[----:B------:R-:W-:Y:S10]  /*06a0*/  @!P1 BRA `(.L_x_13) ;  /* 0x0000000000249947 */ /* 0x000ff40003800000 */
[----:B--2---:R-:W0:Y:S01]  /*06b0*/  LDC.64 R6, c[0x0][0x390] ;  /* 0x0000e400ff067b82 */ /* 0x004e220000000a00 */
[----:B------:R-:W1:Y:S02]  /*06c0*/  LDCU UR4, c[0x0][0x398] ;  /* 0x00007300ff0477ac */ /* 0x000e640008000800 */
[----:B-1----:R-:W-:Y:S01]  /*06d0*/  IMAD R9, R14, UR4, R5 ;  /* 0x000000040e097c24 */ /* 0x002fe2000f8e0205 */
[----:B------:R-:W-:-:S03]  /*06e0*/  IADD3 R5, PT, PT, R5, 0x4, RZ ;  /* 0x0000000405057810 */ /* 0x000fc60007ffe0ff */
[----:B0-----:R-:W-:-:S05]  /*06f0*/  IMAD.WIDE R6, R9, 0x4, R6 ;  /* 0x0000000409067825 */ /* 0x001fca00078e0206 */
[----:B------:R0:W-:Y:S04]  /*0700*/  STG.E desc[UR8][R6.64], RZ ;  /* 0x000000ff06007986 */ /* 0x0001e8000c101908 */
[----:B------:R0:W-:Y:S04]  /*0710*/  STG.E desc[UR8][R6.64+0x4], RZ ;  /* 0x000004ff06007986 */ /* 0x0001e8000c101908 */
[----:B------:R0:W-:Y:S04]  /*0720*/  STG.E desc[UR8][R6.64+0x8], RZ ;  /* 0x000008ff06007986 */ /* 0x0001e8000c101908 */
[----:B------:R0:W-:Y:S02]  /*0730*/  STG.E desc[UR8][R6.64+0xc], RZ ;  /* 0x00000cff06007986 */ /* 0x0001e4000c101908 */
.L_x_13:
[----:B------:R-:W-:Y:S05]  /*0740*/  BSYNC.RECONVERGENT B1 ;  /* 0x0000000000017941 */ /* 0x000fea0003800200 */
.L_x_12:
[----:B------:R-:W-:Y:S05]  /*0750*/  @!P3 BRA `(.L_x_11) ;  /* 0x000000000038b947 */ /* 0x000fea0003800000 */
[----:B------:R-:W-:Y:S02]  /*0760*/  ISETP.NE.AND P3, PT, R13, 0x1, PT ;  /* 0x000000010d00780c */ /* 0x000fe40003f65270 */
[----:B------:R-:W-:-:S11]  /*0770*/  LOP3.LUT P4, RZ, R12, 0x1, RZ, 0xc0, !PT ;  /* 0x000000010cff7812 */ /* 0x000fd6000788c0ff */
[----:B------:R-:W1:Y:S08]  /*0780*/  @P3 LDC R11, c[0x0][0x398] ;  /* 0x0000e600ff0b3b82 */ /* 0x000e700000000800 */
[----:B------:R-:W3:Y:S08]  /*0790*/  @P4 LDC R15, c[0x0][0x398] ;  /* 0x0000e600ff0f4b82 */ /* 0x000ef00000000800 */
[----:B------:R-:W4:Y:S08]  /*07a0*/  @P3 LDC.64 R8, c[0x0][0x390] ;  /* 0x0000e400ff083b82 */ /* 0x000f300000000a00 */
[----:B0-2---:R-:W0:Y:S01]  /*07b0*/  @P4 LDC.64 R6, c[0x0][0x390] ;  /* 0x0000e400ff064b82 */ /* 0x005e220000000a00 */
[----:B-1----:R-:W-:Y:S01]  /*07c0*/  @P3 IMAD R11, R14, R11, R5 ;  /* 0x0000000b0e0b3224 */ /* 0x002fe200078e0205 */
[----:B------:R-:W-:-:S05]  /*07d0*/  @P3 IADD3 R5, PT, PT, R5, 0x2, RZ ;  /* 0x0000000205053810 */ /* 0x000fca0007ffe0ff */
[----:B---3--:R-:W-:Y:S02]  /*07e0*/  @P4 IMAD R5, R14, R15, R5 ;  /* 0x0000000f0e054224 */ /* 0x008fe400078e0205 */
[----:B----4-:R-:W-:-:S05]  /*07f0*/  @P3 IMAD.WIDE R8, R11, 0x4, R8 ;  /* 0x000000040b083825 */ /* 0x010fca00078e0208 */
[----:B------:R1:W-:Y:S01]  /*0800*/  @P3 STG.E desc[UR8][R8.64], RZ ;  /* 0x000000ff08003986 */ /* 0x0003e2000c101908 */
[----:B0-----:R-:W-:-:S03]  /*0810*/  @P4 IMAD.WIDE R6, R5, 0x4, R6 ;  /* 0x0000000405064825 */ /* 0x001fc600078e0206 */
[----:B------:R1:W-:Y:S04]  /*0820*/  @P3 STG.E desc[UR8][R8.64+0x4], RZ ;  /* 0x000004ff08003986 */ /* 0x0003e8000c101908 */
[----:B------:R1:W-:Y:S02]  /*0830*/  @P4 STG.E desc[UR8][R6.64], RZ ;  /* 0x000000ff06004986 */ /* 0x0003e4000c101908 */
.L_x_11:
[----:B------:R-:W-:Y:S05]  /*0840*/  BSYNC.RECONVERGENT B0 ;  /* 0x0000000000007941 */ /* 0x000fea0003800200 */
.L_x_10:
[----:B------:R-:W-:Y:S05]  /*0850*/  @!P0 BRA `(.L_x_14) ;  /* 0xfffffffc00188947 */ /* 0x000fea000383ffff */
[----:B------:R-:W-:Y:S05]  /*0860*/  EXIT ;  /* 0x000000000000794d */ /* 0x000fea0003800000 */
.L_x_15:
[----:B------:R-:W-:-:S00]  /*0870*/  BRA `(.L_x_15) ;  /* 0xfffffffc00fc7947 */ /* 0x000fc0000383ffff */
[----:B------:R-:W-:-:S00]  /*0880*/  NOP ;  /* 0x0000000000007918 */ /* 0x000fc00000000000 */
[----:B------:R-:W-:-:S00]  /*0890*/  NOP ;  /* 0x0000000000007918 */ /* 0x000fc00000000000 */
[----:B------:R-:W-:-:S00]  /*08a0*/  NOP ;  /* 0x0000000000007918 */ /* 0x000fc00000000000 */
[----:B------:R-:W-:-:S00]  /*08b0*/  NOP ;  /* 0x0000000000007918 */ /* 0x000fc00000000000 */
[----:B------:R-:W-:-:S00]  /*08c0*/  NOP ;  /* 0x0000000000007918 */ /* 0x000fc00000000000 */
[----:B------:R-:W-:-:S00]  /*08d0*/  NOP ;  /* 0x0000000000007918 */ /* 0x000fc00000000000 */
[----:B------:R-:W-:-:S00]  /*08e0*/  NOP ;  /* 0x0000000000007918 */ /* 0x000fc00000000000 */
[----:B------:R-:W-:-:S00]  /*08f0*/  NOP ;  /* 0x0000000000007918 */ /* 0x000fc00000000000 */
.L_x_16:


//--------------------- .nv.shared.reserved.0     --------------------------
	.section	.nv.shared.reserved.0,"aw",@nobits
	.weak		__nv_reservedSMEM_offset_0_alias
	.size		__nv_reservedSMEM_offset_0_alias, 0, 64
	.other		__nv_reservedSMEM_offset_0_alias,@"STO_CUDA_RESERVED_SHARED STV_DEFAULT"
__nv_reservedSMEM_offset_0_alias:
	.zero		0
	.zero		64


//--------------------- .nv.constant0._Z12mandelKernelffffPiiiii --------------------------
	.section	.nv.constant0._Z12mandelKernelffffPiiiii,"a",@progbits
	.sectionflags	@""
	.align	4
.nv.constant0._Z12mandelKernelffffPiiiii:
	.zero		936


//--------------------- SYMBOLS --------------------------

	.type		.nv.reservedSmem.offset0,@object
	.size		.nv.reservedSmem.offset0,0x4
